	.headerflags	@"EF_CUDA_TEXMODE_UNIFIED EF_CUDA_64BIT_ADDRESS EF_CUDA_SM75 EF_CUDA_VIRTUAL_SM(EF_CUDA_SM75)"
	.elftype	@"ET_EXEC"


//--------------------- .nv.info                  --------------------------
	.section	.nv.info,"",@"SHT_CUDA_INFO"
	.align	4


	//----- nvinfo : EIATTR_REGCOUNT
	.align		4
        /*0000*/ 	.byte	0x04, 0x2f
        /*0002*/ 	.short	(.L_2 - .L_1)
	.align		4
.L_1:
        /*0004*/ 	.word	index@(kda_gate_fwd_kernel)
        /*0008*/ 	.word	0x00000028


	//----- nvinfo : EIATTR_FRAME_SIZE
	.align		4
.L_2:
        /*000c*/ 	.byte	0x04, 0x11
        /*000e*/ 	.short	(.L_4 - .L_3)
	.align		4
.L_3:
        /*0010*/ 	.word	index@(kda_gate_fwd_kernel)
        /*0014*/ 	.word	0x00000000


	//----- nvinfo : EIATTR_MIN_STACK_SIZE
	.align		4
.L_4:
        /*0018*/ 	.byte	0x04, 0x12
        /*001a*/ 	.short	(.L_6 - .L_5)
	.align		4
.L_5:
        /*001c*/ 	.word	index@(kda_gate_fwd_kernel)
        /*0020*/ 	.word	0x00000000
.L_6:


//--------------------- .nv.info.kda_gate_fwd_kernel --------------------------
	.section	.nv.info.kda_gate_fwd_kernel,"",@"SHT_CUDA_INFO"
	.sectionflags	@""
	.align	4


	//----- nvinfo : EIATTR_SW_WAR
	.align		4
        /*0000*/ 	.byte	0x04, 0x36
        /*0002*/ 	.short	(.L_8 - .L_7)
.L_7:
        /*0004*/ 	.word	0x00000001


	//----- nvinfo : EIATTR_CUDA_API_VERSION
	.align		4
.L_8:
        /*0008*/ 	.byte	0x04, 0x37
        /*000a*/ 	.short	(.L_10 - .L_9)
.L_9:
        /*000c*/ 	.word	0x00000080


	//----- nvinfo : EIATTR_PARAM_CBANK
	.align		4
.L_10:
        /*0010*/ 	.byte	0x04, 0x0a
        /*0012*/ 	.short	(.L_12 - .L_11)
	.align		4
.L_11:
        /*0014*/ 	.word	index@(.nv.constant0.kda_gate_fwd_kernel)
        /*0018*/ 	.short	0x0160
        /*001a*/ 	.short	0x0030


	//----- nvinfo : EIATTR_CBANK_PARAM_SIZE
	.align		4
.L_12:
        /*001c*/ 	.byte	0x03, 0x19
        /*001e*/ 	.short	0x0030


	//----- nvinfo : EIATTR_KPARAM_INFO
	.align		4
        /*0020*/ 	.byte	0x04, 0x17
        /*0022*/ 	.short	(.L_14 - .L_13)
.L_13:
        /*0024*/ 	.word	0x00000000
        /*0028*/ 	.short	0x0006
        /*002a*/ 	.short	0x0028
        /*002c*/ 	.byte	0x00, 0xf4, 0x21, 0x00


	//----- nvinfo : EIATTR_KPARAM_INFO
	.align		4
.L_14:
        /*0030*/ 	.byte	0x04, 0x17
        /*0032*/ 	.short	(.L_16 - .L_15)
.L_15:
        /*0034*/ 	.word	0x00000000
        /*0038*/ 	.short	0x0005
        /*003a*/ 	.short	0x0020
        /*003c*/ 	.byte	0x00, 0xf4, 0x21, 0x00


	//----- nvinfo : EIATTR_KPARAM_INFO
	.align		4
.L_16:
        /*0040*/ 	.byte	0x04, 0x17
        /*0042*/ 	.short	(.L_18 - .L_17)
.L_17:
        /*0044*/ 	.word	0x00000000
        /*0048*/ 	.short	0x0004
        /*004a*/ 	.short	0x001c
        /*004c*/ 	.byte	0x00, 0xf0, 0x11, 0x00


	//----- nvinfo : EIATTR_KPARAM_INFO
	.align		4
.L_18:
        /*0050*/ 	.byte	0x04, 0x17
        /*0052*/ 	.short	(.L_20 - .L_19)
.L_19:
        /*0054*/ 	.word	0x00000000
        /*0058*/ 	.short	0x0003
        /*005a*/ 	.short	0x0018
        /*005c*/ 	.byte	0x00, 0xf0, 0x11, 0x00


	//----- nvinfo : EIATTR_KPARAM_INFO
	.align		4
.L_20:
        /*0060*/ 	.byte	0x04, 0x17
        /*0062*/ 	.short	(.L_22 - .L_21)
.L_21:
        /*0064*/ 	.word	0x00000000
        /*0068*/ 	.short	0x0002
        /*006a*/ 	.short	0x0010
        /*006c*/ 	.byte	0x00, 0xf4, 0x21, 0x00


	//----- nvinfo : EIATTR_KPARAM_INFO
	.align		4
.L_22:
        /*0070*/ 	.byte	0x04, 0x17
        /*0072*/ 	.short	(.L_24 - .L_23)
.L_23:
        /*0074*/ 	.word	0x00000000
        /*0078*/ 	.short	0x0001
        /*007a*/ 	.short	0x0008
        /*007c*/ 	.byte	0x00, 0xf4, 0x21, 0x00


	//----- nvinfo : EIATTR_KPARAM_INFO
	.align		4
.L_24:
        /*0080*/ 	.byte	0x04, 0x17
        /*0082*/ 	.short	(.L_26 - .L_25)
.L_25:
        /*0084*/ 	.word	0x00000000
        /*0088*/ 	.short	0x0000
        /*008a*/ 	.short	0x0000
        /*008c*/ 	.byte	0x00, 0xf4, 0x21, 0x00


	//----- nvinfo : EIATTR_MAXREG_COUNT
	.align		4
.L_26:
        /*0090*/ 	.byte	0x03, 0x1b
        /*0092*/ 	.short	0x00ff


	//----- nvinfo : EIATTR_EXIT_INSTR_OFFSETS
	.align		4
        /*0094*/ 	.byte	0x04, 0x1c
        /*0096*/ 	.short	(.L_28 - .L_27)


	//   ....[0]....
.L_27:
        /*0098*/ 	.word	0x000012e0


	//   ....[1]....
        /*009c*/ 	.word	0x00001300


	//----- nvinfo : EIATTR_REQNTID
	.align		4
.L_28:
        /*00a0*/ 	.byte	0x04, 0x10
        /*00a2*/ 	.short	(.L_30 - .L_29)
.L_29:
        /*00a4*/ 	.word	0x00000100
        /*00a8*/ 	.word	0x00000001
        /*00ac*/ 	.word	0x00000001
.L_30:


//--------------------- .nv.callgraph             --------------------------
	.section	.nv.callgraph,"",@"SHT_CUDA_CALLGRAPH"
	.align	4
	.sectionentsize	8
	.align		4
        /*0000*/ 	.word	0x00000000
	.align		4
        /*0004*/ 	.word	0xffffffff
	.align		4
        /*0008*/ 	.word	0x00000000
	.align		4
        /*000c*/ 	.word	0xfffffffe
	.align		4
        /*0010*/ 	.word	0x00000000
	.align		4
        /*0014*/ 	.word	0xfffffffd
	.align		4
        /*0018*/ 	.word	0x00000000
	.align		4
        /*001c*/ 	.word	0xfffffffc


//--------------------- .nv.rel.action            --------------------------
	.section	.nv.rel.action,"",@"SHT_CUDA_RELOCINFO"
	.align	8
	.sectionentsize	8
        /*0000*/ 	.byte	0x73, 0x00, 0x00, 0x00, 0x00, 0x00, 0x00, 0x00, 0x00, 0x00, 0x00, 0x11, 0x25, 0x00, 0x05, 0x36


//--------------------- .nv.constant4             --------------------------
	.section	.nv.constant4,"a",@progbits
	.align	8
	.align		8
.nv.constant4:
        /*0000*/ 	.dword	_$_str


//--------------------- .nv.constant0.kda_gate_fwd_kernel --------------------------
	.section	.nv.constant0.kda_gate_fwd_kernel,"a",@progbits
	.sectionflags	@""
	.align	4
.nv.constant0.kda_gate_fwd_kernel:
	.zero		400


//--------------------- .text.kda_gate_fwd_kernel --------------------------
	.section	.text.kda_gate_fwd_kernel,"ax",@progbits
	.sectioninfo	@"SHI_REGISTERS=40"
	.align	128
        .global         kda_gate_fwd_kernel
        .type           kda_gate_fwd_kernel,@function
        .size           kda_gate_fwd_kernel,(.L_x_1 - kda_gate_fwd_kernel)
        .other          kda_gate_fwd_kernel,@"STO_CUDA_ENTRY STV_DEFAULT"
kda_gate_fwd_kernel:
.text.kda_gate_fwd_kernel:
[----:B------:R-:W-:Y:S02]  /*0000*/  MOV R1, c[0x0][0x28] ;  /* 0x00000a0000017a02 */ /* 0x000fe40000000f00 */
[----:B------:R-:W0:Y:S01]  /*0010*/  S2R R4, SR_TID.X ;  /* 0x0000000000047919 */ /* 0x000e220000002100 */
[----:B------:R-:W-:Y:S01]  /*0020*/  UMOV UR6, 0xc ;  /* 0x0000000c00067882 */ /* 0x000fe20000000000 */
[----:B------:R-:W-:Y:S01]  /*0030*/  MOV R5, RZ ;  /* 0x000000ff00057202 */ /* 0x000fe20000000f00 */
[----:B------:R-:W-:Y:S01]  /*0040*/  ULDC.64 UR4, c[0x0][0x178] ;  /* 0x00005e0000047ab9 */ /* 0x000fe20000000a00 */
[----:B------:R-:W1:Y:S01]  /*0050*/  S2R R0, SR_CTAID.X ;  /* 0x0000000000007919 */ /* 0x000e620000002500 */
[----:B------:R-:W-:Y:S01]  /*0060*/  UIMAD UR6, UR6, UR5, URZ ;  /* 0x00000005060672a4 */ /* 0x000fe2000f8e023f */
[----:B------:R-:W-:Y:S01]  /*0070*/  CS2R R8, SRZ ;  /* 0x0000000000087805 */ /* 0x000fe2000001ff00 */
[----:B------:R-:W-:Y:S01]  /*0080*/  USHF.R.S32.HI UR7, URZ, 0x1f, UR4 ;  /* 0x0000001f3f077899 */ /* 0x000fe20008011404 */
[----:B------:R-:W2:Y:S01]  /*0090*/  S2UR UR10, SR_CTAID.Y ;  /* 0x00000000000a79c3 */ /* 0x000ea20000002600 */
[----:B------:R-:W-:Y:S02]  /*00a0*/  USHF.R.S32.HI UR11, URZ, 0x1f, UR6 ;  /* 0x0000001f3f0b7899 */ /* 0x000fe40008011406 */
[----:B------:R-:W-:Y:S01]  /*00b0*/  ULDC.64 UR4, c[0x0][0x160] ;  /* 0x0000580000047ab9 */ /* 0x000fe20000000a00 */
[----:B0-----:R-:W-:-:S02]  /*00c0*/  SHF.R.U32.HI R7, RZ, 0x2, R4 ;  /* 0x00000002ff077819 */ /* 0x001fc40000011604 */
[----:B------:R-:W-:Y:S02]  /*00d0*/  SHF.L.U32 R4, R4, 0x2, RZ ;  /* 0x0000000204047819 */ /* 0x000fe400000006ff */
[----:B-1----:R-:W-:Y:S02]  /*00e0*/  SHF.L.U32 R0, R0, 0x7, RZ ;  /* 0x0000000700007819 */ /* 0x002fe400000006ff */
[----:B------:R-:W-:Y:S02]  /*00f0*/  SGXT.U32 R7, R7, 0x6 ;  /* 0x000000060707781a */ /* 0x000fe40000000000 */
[----:B------:R-:W-:Y:S01]  /*0100*/  SHF.R.S32.HI R14, RZ, 0x1f, R0 ;  /* 0x0000001fff0e7819 */ /* 0x000fe20000011400 */
[----:B--2---:R-:W-:Y:S01]  /*0110*/  UIMAD UR8, UR10, 0x30, URZ ;  /* 0x000000300a0878a4 */ /* 0x004fe2000f8e023f */
[----:B------:R-:W-:Y:S01]  /*0120*/  LOP3.LUT R3, R7, R0, RZ, 0xfc, !PT ;  /* 0x0000000007037212 */ /* 0x000fe200078efcff */
[----:B------:R-:W-:Y:S01]  /*0130*/  UIMAD UR9, UR10, 0xc, URZ ;  /* 0x0000000c0a0978a4 */ /* 0x000fe2000f8e023f */
[----:B------:R-:W-:Y:S01]  /*0140*/  LOP3.LUT R4, R4, 0xc, RZ, 0xc0, !PT ;  /* 0x0000000c04047812 */ /* 0x000fe200078ec0ff */
[----:B------:R-:W-:Y:S01]  /*0150*/  IMAD R6, R14, UR6, RZ ;  /* 0x000000060e067c24 */ /* 0x000fe2000f8e02ff */
[----:B------:R-:W-:Y:S01]  /*0160*/  ISETP.GT.AND P1, PT, R0, -0x1, PT ;  /* 0xffffffff0000780c */ /* 0x000fe20003f24270 */
[----:B------:R-:W-:Y:S01]  /*0170*/  UIADD3 UR4, UP0, UR8, UR4, URZ ;  /* 0x0000000408047290 */ /* 0x000fe2000ff1e03f */
[C---:B------:R-:W-:Y:S01]  /*0180*/  ISETP.LT.U32.AND P0, PT, R3.reuse, c[0x0][0x178], PT ;  /* 0x00005e0003007a0c */ /* 0x040fe20003f01070 */
[----:B------:R-:W-:-:S02]  /*0190*/  IMAD R11, R3, UR11, R6 ;  /* 0x0000000b030b7c24 */ /* 0x000fc4000f8e0206 */
[----:B------:R-:W-:Y:S01]  /*01a0*/  IMAD.WIDE.U32 R2, R3, UR6, R4 ;  /* 0x0000000603027c25 */ /* 0x000fe2000f8e0004 */
[----:B------:R-:W-:Y:S01]  /*01b0*/  ISETP.LT.AND.EX P0, PT, R14, UR7, P1, P0 ;  /* 0x000000070e007c0c */ /* 0x000fe20008f01300 */
[----:B------:R-:W-:-:S03]  /*01c0*/  ULEA.HI.X UR5, UR9, UR5, URZ, 0x2, UP0 ;  /* 0x0000000509057291 */ /* 0x000fc600080f143f */
[----:B------:R-:W-:Y:S02]  /*01d0*/  ISETP.NE.U32.AND P0, PT, R4, 0xc, P0 ;  /* 0x0000000c0400780c */ /* 0x000fe40000705070 */
[----:B------:R-:W-:Y:S02]  /*01e0*/  IADD3 R3, R3, R11, RZ ;  /* 0x0000000b03037210 */ /* 0x000fe40007ffe0ff */
[----:B------:R-:W-:Y:S01]  /*01f0*/  CS2R R10, SRZ ;  /* 0x00000000000a7805 */ /* 0x000fe2000001ff00 */
[C---:B------:R-:W-:Y:S02]  /*0200*/  SHF.L.U32 R12, R2.reuse, 0x2, RZ ;  /* 0x00000002020c7819 */ /* 0x040fe400000006ff */
[----:B------:R-:W-:-:S08]  /*0210*/  SHF.L.U64.HI R13, R2, 0x2, R3 ;  /* 0x00000002020d7819 */ /* 0x000fd00000010203 */
[----:B------:R-:W2:Y:S01]  /*0220*/  @P0 LDG.E.128.SYS R8, [R12.64+UR4] ;  /* 0x000000040c080981 */ /* 0x000ea2000c1eed00 */
[----:B------:R-:W-:-:S04]  /*0230*/  LOP3.LUT R7, R0, 0x40, R7, 0xfe, !PT ;  /* 0x0000004000077812 */ /* 0x000fc800078efe07 */
[C---:B------:R-:W-:Y:S01]  /*0240*/  ISETP.LT.U32.AND P2, PT, R7.reuse, c[0x0][0x178], PT ;  /* 0x00005e0007007a0c */ /* 0x040fe20003f41070 */
[----:B------:R-:W-:-:S03]  /*0250*/  IMAD R3, R7, UR11, R6 ;  /* 0x0000000b07037c24 */ /* 0x000fc6000f8e0206 */
[----:B------:R-:W-:Y:S01]  /*0260*/  ISETP.LT.AND.EX P1, PT, R14, UR7, P1, P2 ;  /* 0x000000070e007c0c */ /* 0x000fe20008f21320 */
[----:B------:R-:W-:Y:S02]  /*0270*/  IMAD.WIDE.U32 R14, R7, UR6, R4 ;  /* 0x00000006070e7c25 */ /* 0x000fe4000f8e0004 */
[----:B------:R-:W-:Y:S01]  /*0280*/  CS2R R6, SRZ ;  /* 0x0000000000067805 */ /* 0x000fe2000001ff00 */
[----:B------:R-:W-:Y:S02]  /*0290*/  ISETP.NE.U32.AND P1, PT, R4, 0xc, P1 ;  /* 0x0000000c0400780c */ /* 0x000fe40000f25070 */
[----:B------:R-:W-:Y:S02]  /*02a0*/  IADD3 R3, R15, R3, RZ ;  /* 0x000000030f037210 */ /* 0x000fe40007ffe0ff */
[----:B------:R-:W-:Y:S02]  /*02b0*/  MOV R4, RZ ;  /* 0x000000ff00047202 */ /* 0x000fe40000000f00 */
[----:B------:R-:W-:-:S02]  /*02c0*/  SHF.L.U32 R2, R14, 0x2, RZ ;  /* 0x000000020e027819 */ /* 0x000fc400000006ff */
[----:B------:R-:W-:-:S08]  /*02d0*/  SHF.L.U64.HI R3, R14, 0x2, R3 ;  /* 0x000000020e037819 */ /* 0x000fd00000010203 */
[----:B------:R-:W3:Y:S01]  /*02e0*/  @P1 LDG.E.128.SYS R4, [R2.64+UR4] ;  /* 0x0000000402041981 */ /* 0x000ee2000c1eed00 */
[----:B------:R-:W-:Y:S02]  /*02f0*/  ULDC.64 UR4, c[0x0][0x168] ;  /* 0x00005a0000047ab9 */ /* 0x000fe40000000a00 */
[----:B------:R-:W-:-:S04]  /*0300*/  ULEA UR4, UP0, UR10, UR4, 0x2 ;  /* 0x000000040a047291 */ /* 0x000fc8000f80103f */
[----:B------:R-:W-:-:S09]  /*0310*/  ULEA.HI.X UR5, UR10, UR5, URZ, 0x2, UP0 ;  /* 0x000000050a057291 */ /* 0x000fd200080f143f */
[----:B------:R-:W4:Y:S01]  /*0320*/  LDG.E.SYS R0, [UR4] ;  /* 0x00000004ff007981 */ /* 0x000f22000c1ee900 */
[----:B------:R-:W-:Y:S02]  /*0330*/  ULDC.64 UR4, c[0x0][0x170] ;  /* 0x00005c0000047ab9 */ /* 0x000fe40000000a00 */
[----:B------:R-:W-:-:S04]  /*0340*/  ULEA UR4, UP0, UR9, UR4, 0x2 ;  /* 0x0000000409047291 */ /* 0x000fc8000f80103f */
[----:B------:R-:W-:Y:S01]  /*0350*/  ULEA.HI.X UR5, UR9, UR5, URZ, 0x2, UP0 ;  /* 0x0000000509057291 */ /* 0x000fe200080f143f */
[----:B--2---:R-:W-:Y:S02]  /*0360*/  FMUL R14, R8, 1.4426950216293334961 ;  /* 0x3fb8aa3b080e7820 */ /* 0x004fe40000400000 */
[----:B------:R-:W-:Y:S02]  /*0370*/  FMUL R16, R9, 1.4426950216293334961 ;  /* 0x3fb8aa3b09107820 */ /* 0x000fe40000400000 */
[----:B------:R-:W-:Y:S01]  /*0380*/  FMUL R17, R10, 1.4426950216293334961 ;  /* 0x3fb8aa3b0a117820 */ /* 0x000fe20000400000 */
[----:B------:R-:W-:Y:S01]  /*0390*/  FSETP.GEU.AND P3, PT, R14, -126, PT ;  /* 0xc2fc00000e00780b */ /* 0x000fe20003f6e000 */
[----:B------:R-:W-:Y:S01]  /*03a0*/  FMUL R20, R11, 1.4426950216293334961 ;  /* 0x3fb8aa3b0b147820 */ /* 0x000fe20000400000 */
[----:B------:R-:W-:Y:S02]  /*03b0*/  FSETP.GEU.AND P2, PT, R16, -126, PT ;  /* 0xc2fc00001000780b */ /* 0x000fe40003f4e000 */
[----:B------:R-:W-:-:S02]  /*03c0*/  FSETP.GEU.AND P4, PT, R17, -126, PT ;  /* 0xc2fc00001100780b */ /* 0x000fc40003f8e000 */
[----:B------:R-:W-:-:S06]  /*03d0*/  FSETP.GEU.AND P6, PT, R20, -126, PT ;  /* 0xc2fc00001400780b */ /* 0x000fcc0003fce000 */
[----:B------:R-:W-:Y:S02]  /*03e0*/  @!P3 FMUL R14, R14, 0.5 ;  /* 0x3f0000000e0eb820 */ /* 0x000fe40000400000 */
[----:B------:R-:W-:Y:S02]  /*03f0*/  @!P2 FMUL R16, R16, 0.5 ;  /* 0x3f0000001010a820 */ /* 0x000fe40000400000 */
[----:B------:R-:W-:Y:S02]  /*0400*/  @!P4 FMUL R17, R17, 0.5 ;  /* 0x3f0000001111c820 */ /* 0x000fe40000400000 */
[----:B------:R0:W1:Y:S01]  /*0410*/  MUFU.EX2 R15, R14 ;  /* 0x0000000e000f7308 */ /* 0x0000620000000800 */
[----:B------:R-:W-:Y:S02]  /*0420*/  @!P6 FMUL R20, R20, 0.5 ;  /* 0x3f0000001414e820 */ /* 0x000fe40000400000 */
[----:B---3--:R-:W-:-:S05]  /*0430*/  FMUL R27, R7, 1.4426950216293334961 ;  /* 0x3fb8aa3b071b7820 */ /* 0x008fca0000400000 */
[----:B------:R-:W2:Y:S01]  /*0440*/  MUFU.EX2 R16, R16 ;  /* 0x0000001000107308 */ /* 0x000ea20000000800 */
[----:B0-----:R-:W-:Y:S01]  /*0450*/  MOV R14, 0x3e055027 ;  /* 0x3e055027000e7802 */ /* 0x001fe20000000f00 */
[----:B------:R-:W-:Y:S01]  /*0460*/  FMUL R30, R5, 1.4426950216293334961 ;  /* 0x3fb8aa3b051e7820 */ /* 0x000fe20000400000 */
[----:B------:R-:W-:-:S05]  /*0470*/  FSETP.GEU.AND P5, PT, R27, -126, PT ;  /* 0xc2fc00001b00780b */ /* 0x000fca0003fae000 */
[----:B------:R0:W3:Y:S01]  /*0480*/  MUFU.EX2 R18, R17 ;  /* 0x0000001100127308 */ /* 0x0000e20000000800 */
[----:B-1----:R-:W-:Y:S01]  /*0490*/  @!P3 FMUL R15, R15, R15 ;  /* 0x0000000f0f0fb220 */ /* 0x002fe20000400000 */
[----:B------:R-:W-:-:S03]  /*04a0*/  FSETP.GEU.AND P3, PT, R30, -126, PT ;  /* 0xc2fc00001e00780b */ /* 0x000fc60003f6e000 */
[----:B------:R-:W-:Y:S02]  /*04b0*/  FADD R15, R15, 1 ;  /* 0x3f8000000f0f7421 */ /* 0x000fe40000000000 */
[----:B------:R-:W-:Y:S01]  /*04c0*/  @!P5 FMUL R27, R27, 0.5 ;  /* 0x3f0000001b1bd820 */ /* 0x000fe20000400000 */
[----:B------:R-:W1:Y:S01]  /*04d0*/  MUFU.EX2 R20, R20 ;  /* 0x0000001400147308 */ /* 0x000e620000000800 */
[----:B--2---:R-:W-:Y:S01]  /*04e0*/  @!P2 FMUL R16, R16, R16 ;  /* 0x000000101010a220 */ /* 0x004fe20000400000 */
[C---:B------:R-:W-:Y:S01]  /*04f0*/  IADD3 R22, R15.reuse, -0x3f2aaaab, RZ ;  /* 0xc0d555550f167810 */ /* 0x040fe20007ffe0ff */
[----:B----4-:R-:W-:Y:S01]  /*0500*/  FMUL R0, R0, 1.4426950216293334961 ;  /* 0x3fb8aa3b00007820 */ /* 0x010fe20000400000 */
[C---:B------:R-:W-:Y:S01]  /*0510*/  FSETP.NEU.AND P2, PT, R15.reuse, RZ, PT ;  /* 0x000000ff0f00720b */ /* 0x040fe20003f4d000 */
[----:B0-----:R-:W-:Y:S01]  /*0520*/  FADD R17, R16, 1 ;  /* 0x3f80000010117421 */ /* 0x001fe20000000000 */
[----:B------:R-:W-:Y:S01]  /*0530*/  LOP3.LUT R22, R22, 0xff800000, RZ, 0xc0, !PT ;  /* 0xff80000016167812 */ /* 0x000fe200078ec0ff */
[----:B------:R-:W-:Y:S01]  /*0540*/  @!P3 FMUL R30, R30, 0.5 ;  /* 0x3f0000001e1eb820 */ /* 0x000fe20000400000 */
[----:B------:R-:W0:Y:S01]  /*0550*/  MUFU.EX2 R33, R27 ;  /* 0x0000001b00217308 */ /* 0x000e220000000800 */
[----:B---3--:R-:W-:Y:S01]  /*0560*/  @!P4 FMUL R18, R18, R18 ;  /* 0x000000121212c220 */ /* 0x008fe20000400000 */
[----:B------:R-:W-:-:S03]  /*0570*/  IADD3 R19, R15, -R22, RZ ;  /* 0x800000160f137210 */ /* 0x000fc60007ffe0ff */
[----:B------:R-:W-:Y:S02]  /*0580*/  FADD R16, R18, 1 ;  /* 0x3f80000012107421 */ /* 0x000fe40000000000 */
[----:B------:R-:W-:Y:S01]  /*0590*/  FADD R21, R19, -1 ;  /* 0xbf80000013157421 */ /* 0x000fe20000000000 */
[----:B------:R-:W2:Y:S01]  /*05a0*/  I2F R22, R22 ;  /* 0x0000001600167306 */ /* 0x000ea20000201400 */
[----:B-1----:R-:W-:Y:S01]  /*05b0*/  @!P6 FMUL R20, R20, R20 ;  /* 0x000000141414e220 */ /* 0x002fe20000400000 */
[C---:B------:R-:W-:Y:S01]  /*05c0*/  IADD3 R25, R16.reuse, -0x3f2aaaab, RZ ;  /* 0xc0d5555510197810 */ /* 0x040fe20007ffe0ff */
[----:B------:R-:W-:Y:S01]  /*05d0*/  FFMA.FTZ R24, R21, -R14, 0.14084610342979431152 ;  /* 0x3e1039f615187423 */ /* 0x000fe2000001080e */
[----:B------:R-:W-:Y:S01]  /*05e0*/  ISETP.GE.U32.AND P6, PT, R16, 0x7f800000, PT ;  /* 0x7f8000001000780c */ /* 0x000fe20003fc6070 */
[----:B------:R-:W-:Y:S01]  /*05f0*/  FADD R18, R20, 1 ;  /* 0x3f80000014127421 */ /* 0x000fe20000000000 */
[----:B------:R-:W-:Y:S01]  /*0600*/  LOP3.LUT R25, R25, 0xff800000, RZ, 0xc0, !PT ;  /* 0xff80000019197812 */ /* 0x000fe200078ec0ff */
[----:B------:R-:W-:Y:S01]  /*0610*/  FFMA.FTZ R24, R21, R24, -0.12148627638816833496 ;  /* 0xbdf8cdcc15187423 */ /* 0x000fe20000010018 */
[----:B------:R-:W-:Y:S01]  /*0620*/  IADD3 R20, R17, -0x3f2aaaab, RZ ;  /* 0xc0d5555511147810 */ /* 0x000fe20007ffe0ff */
[----:B0-----:R-:W-:Y:S01]  /*0630*/  @!P5 FMUL R33, R33, R33 ;  /* 0x000000212121d220 */ /* 0x001fe20000400000 */
[----:B------:R-:W-:Y:S01]  /*0640*/  IADD3 R23, R18, -0x3f2aaaab, RZ ;  /* 0xc0d5555512177810 */ /* 0x000fe20007ffe0ff */
[----:B------:R-:W-:Y:S01]  /*0650*/  FFMA.FTZ R24, R21, R24, 0.13980610668659210205 ;  /* 0x3e0f295515187423 */ /* 0x000fe20000010018 */
[----:B------:R-:W-:Y:S01]  /*0660*/  IADD3 R29, R16, -R25, RZ ;  /* 0x80000019101d7210 */ /* 0x000fe20007ffe0ff */
[----:B------:R-:W-:Y:S01]  /*0670*/  FMUL R19, R6, 1.4426950216293334961 ;  /* 0x3fb8aa3b06137820 */ /* 0x000fe20000400000 */
[----:B------:R-:W-:Y:S01]  /*0680*/  LOP3.LUT R23, R23, 0xff800000, RZ, 0xc0, !PT ;  /* 0xff80000017177812 */ /* 0x000fe200078ec0ff */
[----:B------:R-:W-:Y:S01]  /*0690*/  FFMA.FTZ R24, R21, R24, -0.16684235632419586182 ;  /* 0xbe2ad8b915187423 */ /* 0x000fe20000010018 */
[----:B------:R-:W-:Y:S01]  /*06a0*/  LOP3.LUT R26, R20, 0xff800000, RZ, 0xc0, !PT ;  /* 0xff800000141a7812 */ /* 0x000fe200078ec0ff */
[----:B------:R-:W-:Y:S01]  /*06b0*/  FADD R29, R29, -1 ;  /* 0xbf8000001d1d7421 */ /* 0x000fe20000000000 */
[----:B------:R-:W-:Y:S01]  /*06c0*/  IADD3 R27, R18, -R23, RZ ;  /* 0x80000017121b7210 */ /* 0x000fe20007ffe0ff */
[----:B------:R-:W-:Y:S01]  /*06d0*/  FFMA.FTZ R24, R21, R24, 0.20012299716472625732 ;  /* 0x3e4ced0b15187423 */ /* 0x000fe20000010018 */
[----:B------:R-:W-:Y:S01]  /*06e0*/  IADD3 R31, R17, -R26, RZ ;  /* 0x8000001a111f7210 */ /* 0x000fe20007ffe0ff */
[----:B------:R-:W-:Y:S01]  /*06f0*/  FFMA.FTZ R28, R29, -R14, 0.14084610342979431152 ;  /* 0x3e1039f61d1c7423 */ /* 0x000fe2000001080e */
[----:B------:R-:W-:Y:S01]  /*0700*/  ISETP.GE.U32.AND P5, PT, R15, 0x7f800000, PT ;  /* 0x7f8000000f00780c */ /* 0x000fe20003fa6070 */
[----:B------:R-:W-:Y:S01]  /*0710*/  FADD R27, R27, -1 ;  /* 0xbf8000001b1b7421 */ /* 0x000fe20000000000 */
[----:B------:R-:W-:Y:S01]  /*0720*/  FSETP.GEU.AND P4, PT, R19, -126, PT ;  /* 0xc2fc00001300780b */ /* 0x000fe20003f8e000 */
[----:B------:R-:W-:Y:S01]  /*0730*/  FFMA.FTZ R32, R29, R28, -0.12148627638816833496 ;  /* 0xbdf8cdcc1d207423 */ /* 0x000fe2000001001c */
[----:B------:R-:W0:Y:S01]  /*0740*/  I2F R23, R23 ;  /* 0x0000001700177306 */ /* 0x000e220000201400 */
[----:B------:R-:W-:-:S02]  /*0750*/  FFMA.FTZ R34, R27, -R14, 0.14084610342979431152 ;  /* 0x3e1039f61b227423 */ /* 0x000fc4000001080e */
[----:B------:R-:W-:Y:S02]  /*0760*/  FFMA.FTZ R32, R29, R32, 0.13980610668659210205 ;  /* 0x3e0f29551d207423 */ /* 0x000fe40000010020 */
[----:B------:R-:W-:Y:S02]  /*0770*/  FADD R31, R31, -1 ;  /* 0xbf8000001f1f7421 */ /* 0x000fe40000000000 */
[----:B------:R-:W-:Y:S02]  /*0780*/  FFMA.FTZ R34, R27, R34, -0.12148627638816833496 ;  /* 0xbdf8cdcc1b227423 */ /* 0x000fe40000010022 */
[----:B------:R-:W-:Y:S02]  /*0790*/  FFMA.FTZ R32, R29, R32, -0.16684235632419586182 ;  /* 0xbe2ad8b91d207423 */ /* 0x000fe40000010020 */
[----:B------:R-:W-:Y:S02]  /*07a0*/  FFMA.FTZ R20, R31, -R14, 0.14084610342979431152 ;  /* 0x3e1039f61f147423 */ /* 0x000fe4000001080e */
[----:B------:R-:W-:-:S02]  /*07b0*/  FFMA.FTZ R34, R27, R34, 0.13980610668659210205 ;  /* 0x3e0f29551b227423 */ /* 0x000fc40000010022 */
[----:B------:R-:W-:Y:S02]  /*07c0*/  FFMA.FTZ R32, R29, R32, 0.20012299716472625732 ;  /* 0x3e4ced0b1d207423 */ /* 0x000fe40000010020 */
[----:B------:R-:W-:Y:S02]  /*07d0*/  FFMA.FTZ R24, R21, R24, -0.24999669194221496582 ;  /* 0xbe7fff2215187423 */ /* 0x000fe40000010018 */
[----:B------:R-:W-:Y:S02]  /*07e0*/  FFMA.FTZ R20, R31, R20, -0.12148627638816833496 ;  /* 0xbdf8cdcc1f147423 */ /* 0x000fe40000010014 */
[----:B------:R-:W-:Y:S02]  /*07f0*/  FFMA.FTZ R34, R27, R34, -0.16684235632419586182 ;  /* 0xbe2ad8b91b227423 */ /* 0x000fe40000010022 */
[----:B------:R-:W-:Y:S02]  /*0800*/  FFMA.FTZ R32, R29, R32, -0.24999669194221496582 ;  /* 0xbe7fff221d207423 */ /* 0x000fe40000010020 */
[----:B------:R-:W-:-:S02]  /*0810*/  FFMA.FTZ R24, R21, R24, 0.33333182334899902344 ;  /* 0x3eaaaa7815187423 */ /* 0x000fc40000010018 */
[----:B------:R-:W-:Y:S02]  /*0820*/  FFMA.FTZ R28, R31, R20, 0.13980610668659210205 ;  /* 0x3e0f29551f1c7423 */ /* 0x000fe40000010014 */
[----:B------:R-:W-:Y:S02]  /*0830*/  FFMA.FTZ R34, R27, R34, 0.20012299716472625732 ;  /* 0x3e4ced0b1b227423 */ /* 0x000fe40000010022 */
[----:B------:R-:W-:Y:S02]  /*0840*/  FADD R20, R33, 1 ;  /* 0x3f80000021147421 */ /* 0x000fe40000000000 */
[----:B------:R-:W-:Y:S02]  /*0850*/  FFMA.FTZ R32, R29, R32, 0.33333182334899902344 ;  /* 0x3eaaaa781d207423 */ /* 0x000fe40000010020 */
[----:B------:R-:W-:Y:S01]  /*0860*/  FFMA.FTZ R24, R21, R24, -0.5 ;  /* 0xbf00000015187423 */ /* 0x000fe20000010018 */
[----:B------:R-:W-:Y:S01]  /*0870*/  IADD3 R33, R20, -0x3f2aaaab, RZ ;  /* 0xc0d5555514217810 */ /* 0x000fe20007ffe0ff */
[----:B------:R-:W-:-:S02]  /*0880*/  FFMA.FTZ R28, R31, R28, -0.16684235632419586182 ;  /* 0xbe2ad8b91f1c7423 */ /* 0x000fc4000001001c */
[----:B------:R-:W-:Y:S01]  /*0890*/  FFMA.FTZ R36, R27, R34, -0.24999669194221496582 ;  /* 0xbe7fff221b247423 */ /* 0x000fe20000010022 */
[----:B------:R-:W-:Y:S01]  /*08a0*/  LOP3.LUT R33, R33, 0xff800000, RZ, 0xc0, !PT ;  /* 0xff80000021217812 */ /* 0x000fe200078ec0ff */
[----:B------:R-:W-:Y:S02]  /*08b0*/  FFMA.FTZ R34, R29, R32, -0.5 ;  /* 0xbf0000001d227423 */ /* 0x000fe40000010020 */
[----:B------:R-:W-:Y:S01]  /*08c0*/  FMUL R24, R21, R24 ;  /* 0x0000001815187220 */ /* 0x000fe20000400000 */
[----:B------:R1:W3:Y:S01]  /*08d0*/  I2F R32, R25 ;  /* 0x0000001900207306 */ /* 0x0002e20000201400 */
[----:B------:R-:W-:Y:S02]  /*08e0*/  FFMA.FTZ R28, R31, R28, 0.20012299716472625732 ;  /* 0x3e4ced0b1f1c7423 */ /* 0x000fe4000001001c */
[----:B------:R-:W-:Y:S02]  /*08f0*/  FMUL R34, R29, R34 ;  /* 0x000000221d227220 */ /* 0x000fe40000400000 */
[----:B------:R-:W-:-:S02]  /*0900*/  FFMA.FTZ R24, R21, R24, R21 ;  /* 0x0000001815187223 */ /* 0x000fc40000010015 */
[----:B------:R-:W-:Y:S01]  /*0910*/  FFMA.FTZ R35, R29, R34, R29 ;  /* 0x000000221d237223 */ /* 0x000fe2000001001d */
[----:B------:R4:W5:Y:S01]  /*0920*/  MUFU.EX2 R21, R30 ;  /* 0x0000001e00157308 */ /* 0x0009620000000800 */
[----:B--2---:R-:W-:Y:S02]  /*0930*/  FFMA.FTZ R29, R22, 1.1920928955078125e-07, RZ ;  /* 0x34000000161d7823 */ /* 0x004fe400000100ff */
[----:B------:R-:W-:Y:S02]  /*0940*/  FFMA.FTZ R36, R27, R36, 0.33333182334899902344 ;  /* 0x3eaaaa781b247423 */ /* 0x000fe40000010024 */
[----:B-1----:R-:W-:Y:S01]  /*0950*/  FFMA.FTZ R25, R29, 0.69314718246459960938, R24 ;  /* 0x3f3172181d197823 */ /* 0x002fe20000010018 */
[----:B------:R-:W-:Y:S01]  /*0960*/  @P5 MOV R24, 0x7f800000 ;  /* 0x7f80000000185802 */ /* 0x000fe20000000f00 */
[----:B------:R-:W-:Y:S02]  /*0970*/  FFMA.FTZ R36, R27, R36, -0.5 ;  /* 0xbf0000001b247423 */ /* 0x000fe40000010024 */
[----:B----4-:R-:W-:-:S02]  /*0980*/  FFMA.FTZ R30, R31, R28, -0.24999669194221496582 ;  /* 0xbe7fff221f1e7423 */ /* 0x010fc4000001001c */
[----:B------:R1:W-:Y:S01]  /*0990*/  I2F R28, R26 ;  /* 0x0000001a001c7306 */ /* 0x0003e20000201400 */
[----:B------:R-:W-:Y:S02]  /*09a0*/  @P5 FFMA.FTZ R25, R15, R24, +INF ;  /* 0x7f8000000f195423 */ /* 0x000fe40000010018 */
[----:B------:R-:W-:Y:S02]  /*09b0*/  @!P4 FMUL R19, R19, 0.5 ;  /* 0x3f0000001313c820 */ /* 0x000fe40000400000 */
[----:B------:R-:W-:Y:S02]  /*09c0*/  FMUL R36, R27, R36 ;  /* 0x000000241b247220 */ /* 0x000fe40000400000 */
[----:B------:R-:W-:Y:S01]  /*09d0*/  FFMA.FTZ R30, R31, R30, 0.33333182334899902344 ;  /* 0x3eaaaa781f1e7423 */ /* 0x000fe2000001001e */
[----:B-1----:R-:W-:Y:S01]  /*09e0*/  IADD3 R26, R20, -R33, RZ ;  /* 0x80000021141a7210 */ /* 0x002fe20007ffe0ff */
[----:B------:R-:W-:Y:S01]  /*09f0*/  FFMA.FTZ R36, R27, R36, R27 ;  /* 0x000000241b247223 */ /* 0x000fe2000001001b */
[----:B------:R-:W1:Y:S01]  /*0a00*/  MUFU.EX2 R19, R19 ;  /* 0x0000001300137308 */ /* 0x000e620000000800 */
[----:B0-----:R-:W-:-:S02]  /*0a10*/  FFMA.FTZ R23, R23, 1.1920928955078125e-07, RZ ;  /* 0x3400000017177823 */ /* 0x001fc400000100ff */
[----:B------:R-:W-:Y:S02]  /*0a20*/  FADD R37, R26, -1 ;  /* 0xbf8000001a257421 */ /* 0x000fe40000000000 */
[----:B------:R-:W-:Y:S02]  /*0a30*/  FMUL R26, R4, 1.4426950216293334961 ;  /* 0x3fb8aa3b041a7820 */ /* 0x000fe40000400000 */
[----:B------:R-:W-:Y:S01]  /*0a40*/  FFMA.FTZ R22, R37, -R14, 0.14084610342979431152 ;  /* 0x3e1039f625167423 */ /* 0x000fe2000001080e */
[----:B------:R-:W-:Y:S01]  /*0a50*/  I2F R33, R33 ;  /* 0x0000002100217306 */ /* 0x000fe20000201400 */
[----:B------:R-:W-:Y:S01]  /*0a60*/  FFMA.FTZ R30, R31, R30, -0.5 ;  /* 0xbf0000001f1e7423 */ /* 0x000fe2000001001e */
[----:B------:R-:W-:Y:S01]  /*0a70*/  FSETP.GEU.AND P5, PT, R26, -126, PT ;  /* 0xc2fc00001a00780b */ /* 0x000fe20003fae000 */
[----:B------:R-:W-:Y:S02]  /*0a80*/  FFMA.FTZ R22, R37, R22, -0.12148627638816833496 ;  /* 0xbdf8cdcc25167423 */ /* 0x000fe40000010016 */
[----:B---3--:R-:W-:-:S02]  /*0a90*/  FFMA.FTZ R32, R32, 1.1920928955078125e-07, RZ ;  /* 0x3400000020207823 */ /* 0x008fc400000100ff */
[----:B------:R-:W-:Y:S01]  /*0aa0*/  FFMA.FTZ R15, R23, 0.69314718246459960938, R36 ;  /* 0x3f317218170f7823 */ /* 0x000fe20000010024 */
[----:B------:R-:W-:Y:S01]  /*0ab0*/  @P6 MOV R23, 0x7f800000 ;  /* 0x7f80000000176802 */ /* 0x000fe20000000f00 */
[----:B------:R-:W-:Y:S02]  /*0ac0*/  FMUL R30, R31, R30 ;  /* 0x0000001e1f1e7220 */ /* 0x000fe40000400000 */
[----:B------:R-:W-:Y:S02]  /*0ad0*/  FFMA.FTZ R22, R37, R22, 0.13980610668659210205 ;  /* 0x3e0f295525167423 */ /* 0x000fe40000010016 */
[----:B------:R-:W-:Y:S02]  /*0ae0*/  FFMA.FTZ R24, R32, 0.69314718246459960938, R35 ;  /* 0x3f31721820187823 */ /* 0x000fe40000010023 */
[----:B------:R-:W-:Y:S02]  /*0af0*/  @!P5 FMUL R26, R26, 0.5 ;  /* 0x3f0000001a1ad820 */ /* 0x000fe40000400000 */
[----:B------:R-:W-:-:S02]  /*0b00*/  FFMA.FTZ R31, R31, R30, R31 ;  /* 0x0000001e1f1f7223 */ /* 0x000fc4000001001f */
[C---:B------:R-:W-:Y:S02]  /*0b10*/  FFMA.FTZ R30, R37.reuse, R22, -0.16684235632419586182 ;  /* 0xbe2ad8b9251e7423 */ /* 0x040fe40000010016 */
[----:B------:R-:W-:Y:S01]  /*0b20*/  @P6 FFMA.FTZ R24, R16, R23, +INF ;  /* 0x7f80000010186423 */ /* 0x000fe20000010017 */
[----:B------:R-:W-:Y:S01]  /*0b30*/  ISETP.GE.U32.AND P6, PT, R20, 0x7f800000, PT ;  /* 0x7f8000001400780c */ /* 0x000fe20003fc6070 */
[----:B------:R-:W0:Y:S01]  /*0b40*/  MUFU.EX2 R23, R26 ;  /* 0x0000001a00177308 */ /* 0x000e220000000800 */
[----:B------:R-:W-:Y:S02]  /*0b50*/  FFMA.FTZ R30, R37, R30, 0.20012299716472625732 ;  /* 0x3e4ced0b251e7423 */ /* 0x000fe4000001001e */
[----:B-----5:R-:W-:Y:S01]  /*0b60*/  @!P3 FMUL R21, R21, R21 ;  /* 0x000000151515b220 */ /* 0x020fe20000400000 */
[----:B------:R-:W-:Y:S01]  /*0b70*/  ISETP.GE.U32.AND P3, PT, R17, 0x7f800000, PT ;  /* 0x7f8000001100780c */ /* 0x000fe20003f66070 */
[----:B-1----:R-:W-:Y:S01]  /*0b80*/  @!P4 FMUL R19, R19, R19 ;  /* 0x000000131313c220 */ /* 0x002fe20000400000 */
[----:B------:R-:W-:Y:S01]  /*0b90*/  ISETP.GE.U32.AND P4, PT, R18, 0x7f800000, PT ;  /* 0x7f8000001200780c */ /* 0x000fe20003f86070 */
[----:B------:R-:W-:-:S02]  /*0ba0*/  FFMA.FTZ R30, R37, R30, -0.24999669194221496582 ;  /* 0xbe7fff22251e7423 */ /* 0x000fc4000001001e */
[----:B------:R-:W-:Y:S02]  /*0bb0*/  FFMA.FTZ R28, R28, 1.1920928955078125e-07, RZ ;  /* 0x340000001c1c7823 */ /* 0x000fe400000100ff */
[----:B------:R-:W-:Y:S02]  /*0bc0*/  FFMA.FTZ R30, R37, R30, 0.33333182334899902344 ;  /* 0x3eaaaa78251e7423 */ /* 0x000fe4000001001e */
[----:B------:R-:W-:Y:S02]  /*0bd0*/  FADD R21, R21, 1 ;  /* 0x3f80000015157421 */ /* 0x000fe40000000000 */
[----:B------:R-:W-:Y:S02]  /*0be0*/  FADD R19, R19, 1 ;  /* 0x3f80000013137421 */ /* 0x000fe40000000000 */
[----:B------:R-:W-:Y:S01]  /*0bf0*/  FFMA.FTZ R30, R37, R30, -0.5 ;  /* 0xbf000000251e7423 */ /* 0x000fe2000001001e */
[----:B------:R-:W-:Y:S01]  /*0c00*/  IADD3 R27, R21, -0x3f2aaaab, RZ ;  /* 0xc0d55555151b7810 */ /* 0x000fe20007ffe0ff */
[----:B0-----:R-:W-:Y:S01]  /*0c10*/  @!P5 FMUL R23, R23, R23 ;  /* 0x000000171717d220 */ /* 0x001fe20000400000 */
[----:B------:R-:W-:Y:S01]  /*0c20*/  IADD3 R29, R19, -0x3f2aaaab, RZ ;  /* 0xc0d55555131d7810 */ /* 0x000fe20007ffe0ff */
[----:B------:R-:W-:Y:S01]  /*0c30*/  FFMA.FTZ R22, R28, 0.69314718246459960938, R31 ;  /* 0x3f3172181c167823 */ /* 0x000fe2000001001f */
[----:B------:R-:W-:Y:S01]  /*0c40*/  @P3 MOV R28, 0x7f800000 ;  /* 0x7f800000001c3802 */ /* 0x000fe20000000f00 */
[----:B------:R-:W-:Y:S01]  /*0c50*/  FMUL R30, R37, R30 ;  /* 0x0000001e251e7220 */ /* 0x000fe20000400000 */
[----:B------:R-:W-:Y:S01]  /*0c60*/  @P4 MOV R31, 0x7f800000 ;  /* 0x7f800000001f4802 */ /* 0x000fe20000000f00 */
[----:B------:R-:W-:Y:S01]  /*0c70*/  FADD R23, R23, 1 ;  /* 0x3f80000017177421 */ /* 0x000fe20000000000 */
[----:B------:R-:W-:Y:S01]  /*0c80*/  FSETP.NEU.AND P5, PT, R16, RZ, PT ;  /* 0x000000ff1000720b */ /* 0x000fe20003fad000 */
[----:B------:R-:W-:Y:S01]  /*0c90*/  @P3 FFMA.FTZ R22, R17, R28, +INF ;  /* 0x7f80000011163423 */ /* 0x000fe2000001001c */
[----:B------:R-:W-:Y:S01]  /*0ca0*/  LOP3.LUT R28, R27, 0xff800000, RZ, 0xc0, !PT ;  /* 0xff8000001b1c7812 */ /* 0x000fe200078ec0ff */
[----:B------:R-:W-:Y:S01]  /*0cb0*/  FFMA.FTZ R32, R37, R30, R37 ;  /* 0x0000001e25207223 */ /* 0x000fe20000010025 */
[----:B------:R-:W-:Y:S01]  /*0cc0*/  LOP3.LUT R30, R29, 0xff800000, RZ, 0xc0, !PT ;  /* 0xff8000001d1e7812 */ /* 0x000fe200078ec0ff */
[----:B------:R-:W-:Y:S01]  /*0cd0*/  FFMA.FTZ R33, R33, 1.1920928955078125e-07, RZ ;  /* 0x3400000021217823 */ /* 0x000fe200000100ff */
[----:B------:R-:W-:Y:S01]  /*0ce0*/  IADD3 R16, R23, -0x3f2aaaab, RZ ;  /* 0xc0d5555517107810 */ /* 0x000fe20007ffe0ff */
[----:B------:R-:W-:Y:S01]  /*0cf0*/  @P4 FFMA.FTZ R15, R18, R31, +INF ;  /* 0x7f800000120f4423 */ /* 0x000fe2000001001f */
[----:B------:R-:W-:-:S02]  /*0d00*/  FSETP.GT.AND P4, PT, R8, 20, PT ;  /* 0x41a000000800780b */ /* 0x000fc40003f84000 */
[----:B------:R-:W-:Y:S01]  /*0d10*/  FSETP.NEU.AND P3, PT, R17, RZ, PT ;  /* 0x000000ff1100720b */ /* 0x000fe20003f6d000 */
[----:B------:R-:W-:Y:S01]  /*0d20*/  FFMA.FTZ R17, R33, 0.69314718246459960938, R32 ;  /* 0x3f31721821117823 */ /* 0x000fe20000010020 */
[----:B------:R-:W-:Y:S02]  /*0d30*/  @P6 MOV R31, 0x7f800000 ;  /* 0x7f800000001f6802 */ /* 0x000fe40000000f00 */
[----:B------:R-:W-:Y:S02]  /*0d40*/  IADD3 R27, R21, -R28, RZ ;  /* 0x8000001c151b7210 */ /* 0x000fe40007ffe0ff */
[----:B------:R-:W-:Y:S01]  /*0d50*/  IADD3 R29, R19, -R30, RZ ;  /* 0x8000001e131d7210 */ /* 0x000fe20007ffe0ff */
[----:B------:R-:W-:Y:S01]  /*0d60*/  @P6 FFMA.FTZ R17, R20, R31, +INF ;  /* 0x7f80000014116423 */ /* 0x000fe2000001001f */
[----:B------:R-:W-:Y:S01]  /*0d70*/  LOP3.LUT R16, R16, 0xff800000, RZ, 0xc0, !PT ;  /* 0xff80000010107812 */ /* 0x000fe200078ec0ff */
[----:B------:R-:W-:Y:S01]  /*0d80*/  FADD R27, R27, -1 ;  /* 0xbf8000001b1b7421 */ /* 0x000fe20000000000 */
[----:B------:R-:W-:Y:S01]  /*0d90*/  FSETP.NEU.AND P6, PT, R18, RZ, PT ;  /* 0x000000ff1200720b */ /* 0x000fe20003fcd000 */
[----:B------:R-:W-:Y:S01]  /*0da0*/  FADD R29, R29, -1 ;  /* 0xbf8000001d1d7421 */ /* 0x000fe20000000000 */
[----:B------:R-:W-:Y:S01]  /*0db0*/  IADD3 R18, R23, -R16, RZ ;  /* 0x8000001017127210 */ /* 0x000fe20007ffe0ff */
[-C--:B------:R-:W-:Y:S01]  /*0dc0*/  FFMA.FTZ R26, R27, -R14.reuse, 0.14084610342979431152 ;  /* 0x3e1039f61b1a7423 */ /* 0x080fe2000001080e */
[----:B------:R-:W-:Y:S01]  /*0dd0*/  @!P4 FSEL R8, R25, -INF , P2 ;  /* 0xff8000001908c808 */ /* 0x000fe20001000000 */
[----:B------:R-:W-:Y:S01]  /*0de0*/  FFMA.FTZ R32, R29, -R14, 0.14084610342979431152 ;  /* 0x3e1039f61d207423 */ /* 0x000fe2000001080e */
[----:B------:R-:W-:Y:S01]  /*0df0*/  FSETP.GT.AND P2, PT, R10, 20, PT ;  /* 0x41a000000a00780b */ /* 0x000fe20003f44000 */
[----:B------:R-:W-:Y:S01]  /*0e00*/  FADD R25, R18, -1 ;  /* 0xbf80000012197421 */ /* 0x000fe20000000000 */
[----:B------:R-:W-:Y:S01]  /*0e10*/  FSETP.GT.AND P4, PT, R9, 20, PT ;  /* 0x41a000000900780b */ /* 0x000fe20003f84000 */
[----:B------:R-:W-:Y:S01]  /*0e20*/  FFMA.FTZ R26, R27, R26, -0.12148627638816833496 ;  /* 0xbdf8cdcc1b1a7423 */ /* 0x000fe2000001001a */
[----:B------:R-:W0:Y:S01]  /*0e30*/  I2F R28, R28 ;  /* 0x0000001c001c7306 */ /* 0x000e220000201400 */
[----:B------:R-:W-:-:S02]  /*0e40*/  FFMA.FTZ R32, R29, R32, -0.12148627638816833496 ;  /* 0xbdf8cdcc1d207423 */ /* 0x000fc40000010020 */
[----:B------:R-:W-:Y:S02]  /*0e50*/  FFMA.FTZ R14, R25, -R14, 0.14084610342979431152 ;  /* 0x3e1039f6190e7423 */ /* 0x000fe4000001080e */
[----:B------:R-:W-:Y:S02]  /*0e60*/  FFMA.FTZ R26, R27, R26, 0.13980610668659210205 ;  /* 0x3e0f29551b1a7423 */ /* 0x000fe4000001001a */
[----:B------:R-:W-:Y:S01]  /*0e70*/  FFMA.FTZ R32, R29, R32, 0.13980610668659210205 ;  /* 0x3e0f29551d207423 */ /* 0x000fe20000010020 */
[----:B------:R-:W-:Y:S01]  /*0e80*/  @!P2 FSEL R10, R24, -INF , P5 ;  /* 0xff800000180aa808 */ /* 0x000fe20002800000 */
[----:B------:R-:W-:Y:S01]  /*0e90*/  FFMA.FTZ R14, R25, R14, -0.12148627638816833496 ;  /* 0xbdf8cdcc190e7423 */ /* 0x000fe2000001000e */
[----:B------:R-:W-:Y:S01]  /*0ea0*/  FSETP.GEU.AND P2, PT, R0, -126, PT ;  /* 0xc2fc00000000780b */ /* 0x000fe20003f4e000 */
[----:B------:R-:W-:Y:S01]  /*0eb0*/  FFMA.FTZ R26, R27, R26, -0.16684235632419586182 ;  /* 0xbe2ad8b91b1a7423 */ /* 0x000fe2000001001a */
[----:B------:R-:W-:Y:S01]  /*0ec0*/  FSETP.GT.AND P5, PT, R11, 20, PT ;  /* 0x41a000000b00780b */ /* 0x000fe20003fa4000 */
[----:B------:R-:W-:Y:S01]  /*0ed0*/  FFMA.FTZ R32, R29, R32, -0.16684235632419586182 ;  /* 0xbe2ad8b91d207423 */ /* 0x000fe20000010020 */
[----:B------:R-:W1:Y:S01]  /*0ee0*/  I2F R30, R30 ;  /* 0x0000001e001e7306 */ /* 0x000e620000201400 */
[----:B------:R-:W-:Y:S01]  /*0ef0*/  FFMA.FTZ R14, R25, R14, 0.13980610668659210205 ;  /* 0x3e0f2955190e7423 */ /* 0x000fe2000001000e */
[----:B------:R-:W-:Y:S01]  /*0f00*/  @!P4 FSEL R9, R22, -INF , P3 ;  /* 0xff8000001609c808 */ /* 0x000fe20001800000 */
[----:B------:R-:W-:Y:S01]  /*0f10*/  FFMA.FTZ R26, R27, R26, 0.20012299716472625732 ;  /* 0x3e4ced0b1b1a7423 */ /* 0x000fe2000001001a */
[----:B------:R-:W-:Y:S01]  /*0f20*/  ISETP.GE.U32.AND P4, PT, R19, 0x7f800000, PT ;  /* 0x7f8000001300780c */ /* 0x000fe20003f86070 */
[----:B------:R-:W-:Y:S01]  /*0f30*/  FFMA.FTZ R32, R29, R32, 0.20012299716472625732 ;  /* 0x3e4ced0b1d207423 */ /* 0x000fe20000010020 */
[----:B------:R-:W-:Y:S01]  /*0f40*/  ISETP.GE.U32.AND P3, PT, R21, 0x7f800000, PT ;  /* 0x7f8000001500780c */ /* 0x000fe20003f66070 */
[----:B------:R-:W-:Y:S01]  /*0f50*/  FFMA.FTZ R14, R25, R14, -0.16684235632419586182 ;  /* 0xbe2ad8b9190e7423 */ /* 0x000fe2000001000e */
[----:B------:R-:W2:Y:S01]  /*0f60*/  I2F R16, R16 ;  /* 0x0000001000107306 */ /* 0x000ea20000201400 */
[----:B------:R-:W-:Y:S01]  /*0f70*/  FFMA.FTZ R26, R27, R26, -0.24999669194221496582 ;  /* 0xbe7fff221b1a7423 */ /* 0x000fe2000001001a */
[----:B------:R-:W-:Y:S01]  /*0f80*/  @!P5 FSEL R11, R15, -INF , P6 ;  /* 0xff8000000f0bd808 */ /* 0x000fe20003000000 */
[----:B------:R-:W-:Y:S01]  /*0f90*/  FFMA.FTZ R32, R29, R32, -0.24999669194221496582 ;  /* 0xbe7fff221d207423 */ /* 0x000fe20000010020 */
[----:B------:R-:W-:Y:S01]  /*0fa0*/  ISETP.GE.U32.AND P5, PT, R23, 0x7f800000, PT ;  /* 0x7f8000001700780c */ /* 0x000fe20003fa6070 */
[----:B------:R-:W-:Y:S01]  /*0fb0*/  FFMA.FTZ R14, R25, R14, 0.20012299716472625732 ;  /* 0x3e4ced0b190e7423 */ /* 0x000fe2000001000e */
[----:B------:R-:W-:Y:S01]  /*0fc0*/  FSETP.GT.AND P6, PT, R6, 20, PT ;  /* 0x41a000000600780b */ /* 0x000fe20003fc4000 */
[----:B------:R-:W-:Y:S01]  /*0fd0*/  FFMA.FTZ R26, R27, R26, 0.33333182334899902344 ;  /* 0x3eaaaa781b1a7423 */ /* 0x000fe2000001001a */
[----:B------:R-:W-:Y:S01]  /*0fe0*/  @P4 MOV R22, 0x7f800000 ;  /* 0x7f80000000164802 */ /* 0x000fe20000000f00 */
[----:B------:R-:W-:Y:S01]  /*0ff0*/  FFMA.FTZ R32, R29, R32, 0.33333182334899902344 ;  /* 0x3eaaaa781d207423 */ /* 0x000fe20000010020 */
[----:B------:R-:W-:Y:S01]  /*1000*/  @P3 MOV R18, 0x7f800000 ;  /* 0x7f80000000123802 */ /* 0x000fe20000000f00 */
[----:B------:R-:W-:-:S02]  /*1010*/  FFMA.FTZ R14, R25, R14, -0.24999669194221496582 ;  /* 0xbe7fff22190e7423 */ /* 0x000fc4000001000e */
[----:B------:R-:W-:Y:S02]  /*1020*/  @!P2 FMUL R0, R0, 0.5 ;  /* 0x3f0000000000a820 */ /* 0x000fe40000400000 */
[----:B------:R-:W-:Y:S02]  /*1030*/  FFMA.FTZ R26, R27, R26, -0.5 ;  /* 0xbf0000001b1a7423 */ /* 0x000fe4000001001a */
[----:B------:R-:W-:Y:S02]  /*1040*/  FFMA.FTZ R32, R29, R32, -0.5 ;  /* 0xbf0000001d207423 */ /* 0x000fe40000010020 */
[----:B------:R-:W-:Y:S01]  /*1050*/  FFMA.FTZ R14, R25, R14, 0.33333182334899902344 ;  /* 0x3eaaaa78190e7423 */ /* 0x000fe2000001000e */
[----:B------:R-:W3:Y:S01]  /*1060*/  MUFU.EX2 R0, R0 ;  /* 0x0000000000007308 */ /* 0x000ee20000000800 */
[----:B------:R-:W-:Y:S02]  /*1070*/  FMUL R26, R27, R26 ;  /* 0x0000001a1b1a7220 */ /* 0x000fe40000400000 */
[----:B------:R-:W-:-:S02]  /*1080*/  FMUL R32, R29, R32 ;  /* 0x000000201d207220 */ /* 0x000fc40000400000 */
[----:B------:R-:W-:Y:S02]  /*1090*/  FFMA.FTZ R14, R25, R14, -0.5 ;  /* 0xbf000000190e7423 */ /* 0x000fe4000001000e */
[----:B------:R-:W-:Y:S02]  /*10a0*/  FFMA.FTZ R27, R27, R26, R27 ;  /* 0x0000001a1b1b7223 */ /* 0x000fe4000001001b */
[----:B------:R-:W-:Y:S02]  /*10b0*/  FFMA.FTZ R29, R29, R32, R29 ;  /* 0x000000201d1d7223 */ /* 0x000fe4000001001d */
[----:B0-----:R-:W-:Y:S02]  /*10c0*/  FFMA.FTZ R28, R28, 1.1920928955078125e-07, RZ ;  /* 0x340000001c1c7823 */ /* 0x001fe400000100ff */
[----:B-1----:R-:W-:Y:S02]  /*10d0*/  FFMA.FTZ R30, R30, 1.1920928955078125e-07, RZ ;  /* 0x340000001e1e7823 */ /* 0x002fe400000100ff */
[----:B------:R-:W-:-:S02]  /*10e0*/  FMUL R14, R25, R14 ;  /* 0x0000000e190e7220 */ /* 0x000fc40000400000 */
[----:B------:R-:W-:Y:S02]  /*10f0*/  FFMA.FTZ R27, R28, 0.69314718246459960938, R27 ;  /* 0x3f3172181c1b7823 */ /* 0x000fe4000001001b */
[----:B------:R-:W-:Y:S02]  /*1100*/  FFMA.FTZ R29, R30, 0.69314718246459960938, R29 ;  /* 0x3f3172181e1d7823 */ /* 0x000fe4000001001d */
[----:B------:R-:W-:Y:S01]  /*1110*/  FFMA.FTZ R25, R25, R14, R25 ;  /* 0x0000000e19197223 */ /* 0x000fe20000010019 */
[----:B------:R-:W-:Y:S01]  /*1120*/  @P5 MOV R14, 0x7f800000 ;  /* 0x7f800000000e5802 */ /* 0x000fe20000000f00 */
[----:B--2---:R-:W-:Y:S02]  /*1130*/  FFMA.FTZ R16, R16, 1.1920928955078125e-07, RZ ;  /* 0x3400000010107823 */ /* 0x004fe400000100ff */
[C---:B------:R-:W-:Y:S01]  /*1140*/  @P4 FFMA.FTZ R29, R19.reuse, R22, +INF ;  /* 0x7f800000131d4423 */ /* 0x040fe20000010016 */
[----:B------:R-:W-:Y:S01]  /*1150*/  FSETP.NEU.AND P4, PT, R19, RZ, PT ;  /* 0x000000ff1300720b */ /* 0x000fe20003f8d000 */
[----:B------:R-:W-:Y:S01]  /*1160*/  @P3 FFMA.FTZ R27, R21, R18, +INF ;  /* 0x7f800000151b3423 */ /* 0x000fe20000010012 */
[----:B------:R-:W-:Y:S01]  /*1170*/  FSETP.GT.AND P3, PT, R5, 20, PT ;  /* 0x41a000000500780b */ /* 0x000fe20003f64000 */
[----:B------:R-:W-:Y:S01]  /*1180*/  FFMA.FTZ R16, R16, 0.69314718246459960938, R25 ;  /* 0x3f31721810107823 */ /* 0x000fe20000010019 */
[----:B------:R-:W-:Y:S01]  /*1190*/  @!P6 FSEL R6, R29, -INF , P4 ;  /* 0xff8000001d06e808 */ /* 0x000fe20002000000 */
[----:B---3--:R-:W-:Y:S01]  /*11a0*/  @!P2 FMUL R0, R0, R0 ;  /* 0x000000000000a220 */ /* 0x008fe20000400000 */
[----:B------:R-:W-:Y:S01]  /*11b0*/  FSETP.GT.AND P4, PT, R4, 20, PT ;  /* 0x41a000000400780b */ /* 0x000fe20003f84000 */
[----:B------:R-:W-:Y:S01]  /*11c0*/  @P5 FFMA.FTZ R16, R23, R14, +INF ;  /* 0x7f80000017105423 */ /* 0x000fe2000001000e */
[----:B------:R-:W-:Y:S01]  /*11d0*/  FSETP.GT.AND P5, PT, R7, 20, PT ;  /* 0x41a000000700780b */ /* 0x000fe20003fa4000 */
[----:B------:R-:W-:Y:S01]  /*11e0*/  FADD R0, RZ, -R0 ;  /* 0x80000000ff007221 */ /* 0x000fe20000000000 */
[----:B------:R-:W-:-:S02]  /*11f0*/  FSETP.NEU.AND P6, PT, R21, RZ, PT ;  /* 0x000000ff1500720b */ /* 0x000fc40003fcd000 */
[----:B------:R-:W-:Y:S01]  /*1200*/  FSETP.NEU.AND P2, PT, R23, RZ, PT ;  /* 0x000000ff1700720b */ /* 0x000fe20003f4d000 */
[C---:B------:R-:W-:Y:S01]  /*1210*/  FMUL R8, R0.reuse, R8 ;  /* 0x0000000800087220 */ /* 0x040fe20000400000 */
[----:B------:R-:W-:Y:S01]  /*1220*/  @!P3 FSEL R5, R27, -INF , P6 ;  /* 0xff8000001b05b808 */ /* 0x000fe20003000000 */
[----:B------:R-:W-:Y:S01]  /*1230*/  FMUL R9, R0, R9 ;  /* 0x0000000900097220 */ /* 0x000fe20000400000 */
[----:B------:R-:W-:Y:S01]  /*1240*/  FSETP.NEU.AND P3, PT, R20, RZ, PT ;  /* 0x000000ff1400720b */ /* 0x000fe20003f6d000 */
[----:B------:R-:W-:Y:S01]  /*1250*/  FMUL R10, R0, R10 ;  /* 0x0000000a000a7220 */ /* 0x000fe20000400000 */
[----:B------:R-:W-:Y:S01]  /*1260*/  @!P4 FSEL R4, R16, -INF , P2 ;  /* 0xff8000001004c808 */ /* 0x000fe20001000000 */
[C---:B------:R-:W-:Y:S01]  /*1270*/  FMUL R11, R0.reuse, R11 ;  /* 0x0000000b000b7220 */ /* 0x040fe20000400000 */
[----:B------:R-:W-:Y:S01]  /*1280*/  @!P5 FSEL R7, R17, -INF , P3 ;  /* 0xff8000001107d808 */ /* 0x000fe20001800000 */
[C---:B------:R-:W-:Y:S02]  /*1290*/  FMUL R6, R0.reuse, R6 ;  /* 0x0000000600067220 */ /* 0x040fe40000400000 */
[----:B------:R-:W-:-:S02]  /*12a0*/  FMUL R5, R0, R5 ;  /* 0x0000000500057220 */ /* 0x000fc40000400000 */
[C---:B------:R-:W-:Y:S02]  /*12b0*/  FMUL R4, R0.reuse, R4 ;  /* 0x0000000400047220 */ /* 0x040fe40000400000 */
[----:B------:R0:W-:Y:S01]  /*12c0*/  @P0 STG.E.128.SYS [R12.64+UR4], R8 ;  /* 0x000000080c000986 */ /* 0x0001e2000c10ed04 */
[----:B------:R-:W-:Y:S01]  /*12d0*/  FMUL R7, R0, R7 ;  /* 0x0000000700077220 */ /* 0x000fe20000400000 */
[----:B------:R-:W-:Y:S07]  /*12e0*/  @!P1 EXIT ;  /* 0x000000000000994d */ /* 0x000fee0003800000 */
[----:B------:R-:W-:Y:S01]  /*12f0*/  STG.E.128.SYS [R2.64+UR4], R4 ;  /* 0x0000000402007986 */ /* 0x000fe2000c10ed04 */
[----:B------:R-:W-:Y:S05]  /*1300*/  EXIT ;  /* 0x000000000000794d */ /* 0x000fea0003800000 */
.L_x_0:
[----:B------:R-:W-:-:S00]  /*1310*/  BRA `(.L_x_0) ;  /* 0xfffffff000007947 */ /* 0x000fc0000383ffff */
[----:B------:R-:W-:-:S00]  /*1320*/  NOP ;  /* 0x0000000000007918 */ /* 0x000fc00000000000 */
[----:B------:R-:W-:-:S00]  /*1330*/  NOP ;  /* 0x0000000000007918 */ /* 0x000fc00000000000 */
[----:B------:R-:W-:-:S00]  /*1340*/  NOP ;  /* 0x0000000000007918 */ /* 0x000fc00000000000 */
[----:B------:R-:W-:-:S00]  /*1350*/  NOP ;  /* 0x0000000000007918 */ /* 0x000fc00000000000 */
[----:B------:R-:W-:-:S00]  /*1360*/  NOP ;  /* 0x0000000000007918 */ /* 0x000fc00000000000 */
[----:B------:R-:W-:-:S00]  /*1370*/  NOP ;  /* 0x0000000000007918 */ /* 0x000fc00000000000 */
.L_x_1:


//--------------------- .nv.global.init           --------------------------
	.section	.nv.global.init,"aw",@progbits
.nv.global.init:
	.type		_$_str,@object
	.size		_$_str,(.L_0 - _$_str)
_$_str:
        /*0000*/ 	.byte	0x5f, 0x5f, 0x43, 0x55, 0x44, 0x41, 0x5f, 0x46, 0x54, 0x5a, 0x00
.L_0:
